//
// Generated by NVIDIA NVVM Compiler
//
// Compiler Build ID: CL-36424714
// Cuda compilation tools, release 13.0, V13.0.88
// Based on NVVM 20.0.0
//

.version 9.0
.target sm_100
.address_size 64

	// .globl	_Z12sumReductionPi
// _ZZ12sumReductionPiE10partialSum has been demoted
// _ZZ16sumReductionOpt1PiE10partialSum has been demoted
// _ZZ16sumReductionOpt2PiE10partialSum has been demoted
// _ZZ16sumReductionOpt3PiS_E10partialSum has been demoted
// _ZZ16sumReductionOpt4PiS_E10partialSum has been demoted

.visible .entry _Z12sumReductionPi(
	.param .u64 .ptr .align 1 _Z12sumReductionPi_param_0
)
{
	.reg .pred 	%p<5>;
	.reg .b32 	%r<21>;
	.reg .b64 	%rd<7>;
	// demoted variable
	.shared .align 4 .b8 _ZZ12sumReductionPiE10partialSum[4096];
	ld.param.u64 	%rd2, [_Z12sumReductionPi_param_0];
	cvta.to.global.u64 	%rd1, %rd2;
	mov.u32 	%r1, %ctaid.x;
	mov.u32 	%r2, %ntid.x;
	mov.u32 	%r3, %tid.x;
	mad.lo.s32 	%r7, %r1, %r2, %r3;
	mul.wide.u32 	%rd3, %r7, 4;
	add.s64 	%rd4, %rd1, %rd3;
	ld.global.u32 	%r8, [%rd4];
	shl.b32 	%r9, %r3, 2;
	mov.u32 	%r10, _ZZ12sumReductionPiE10partialSum;
	add.s32 	%r4, %r10, %r9;
	st.shared.u32 	[%r4], %r8;
	bar.sync 	0;
	setp.lt.u32 	%p1, %r2, 2;
	@%p1 bra 	$L__BB0_5;
	mov.b32 	%r20, 1;
$L__BB0_2:
	shl.b32 	%r6, %r20, 1;
	add.s32 	%r12, %r6, -1;
	and.b32  	%r13, %r12, %r3;
	setp.ne.s32 	%p2, %r13, 0;
	@%p2 bra 	$L__BB0_4;
	shl.b32 	%r14, %r20, 2;
	add.s32 	%r15, %r4, %r14;
	ld.shared.u32 	%r16, [%r15];
	ld.shared.u32 	%r17, [%r4];
	add.s32 	%r18, %r17, %r16;
	st.shared.u32 	[%r4], %r18;
$L__BB0_4:
	bar.sync 	0;
	setp.lt.u32 	%p3, %r6, %r2;
	mov.u32 	%r20, %r6;
	@%p3 bra 	$L__BB0_2;
$L__BB0_5:
	setp.ne.s32 	%p4, %r3, 0;
	@%p4 bra 	$L__BB0_7;
	ld.shared.u32 	%r19, [_ZZ12sumReductionPiE10partialSum];
	mul.wide.u32 	%rd5, %r1, 4;
	add.s64 	%rd6, %rd1, %rd5;
	st.global.u32 	[%rd6], %r19;
$L__BB0_7:
	ret;

}
	// .globl	_Z16sumReductionOpt1Pi
.visible .entry _Z16sumReductionOpt1Pi(
	.param .u64 .ptr .align 1 _Z16sumReductionOpt1Pi_param_0
)
{
	.reg .pred 	%p<5>;
	.reg .b32 	%r<24>;
	.reg .b64 	%rd<7>;
	// demoted variable
	.shared .align 4 .b8 _ZZ16sumReductionOpt1PiE10partialSum[4096];
	ld.param.u64 	%rd2, [_Z16sumReductionOpt1Pi_param_0];
	cvta.to.global.u64 	%rd1, %rd2;
	mov.u32 	%r1, %ctaid.x;
	mov.u32 	%r2, %ntid.x;
	mov.u32 	%r3, %tid.x;
	mad.lo.s32 	%r7, %r1, %r2, %r3;
	mul.wide.u32 	%rd3, %r7, 4;
	add.s64 	%rd4, %rd1, %rd3;
	ld.global.u32 	%r8, [%rd4];
	shl.b32 	%r9, %r3, 2;
	mov.u32 	%r10, _ZZ16sumReductionOpt1PiE10partialSum;
	add.s32 	%r11, %r10, %r9;
	st.shared.u32 	[%r11], %r8;
	bar.sync 	0;
	setp.lt.u32 	%p1, %r2, 2;
	@%p1 bra 	$L__BB1_5;
	mov.b32 	%r23, 1;
$L__BB1_2:
	shl.b32 	%r5, %r23, 1;
	mul.lo.s32 	%r6, %r5, %r3;
	setp.ge.u32 	%p2, %r6, %r2;
	@%p2 bra 	$L__BB1_4;
	add.s32 	%r13, %r6, %r23;
	shl.b32 	%r14, %r13, 2;
	add.s32 	%r16, %r10, %r14;
	ld.shared.u32 	%r17, [%r16];
	shl.b32 	%r18, %r6, 2;
	add.s32 	%r19, %r10, %r18;
	ld.shared.u32 	%r20, [%r19];
	add.s32 	%r21, %r20, %r17;
	st.shared.u32 	[%r19], %r21;
$L__BB1_4:
	bar.sync 	0;
	setp.lt.u32 	%p3, %r5, %r2;
	mov.u32 	%r23, %r5;
	@%p3 bra 	$L__BB1_2;
$L__BB1_5:
	setp.ne.s32 	%p4, %r3, 0;
	@%p4 bra 	$L__BB1_7;
	ld.shared.u32 	%r22, [_ZZ16sumReductionOpt1PiE10partialSum];
	mul.wide.u32 	%rd5, %r1, 4;
	add.s64 	%rd6, %rd1, %rd5;
	st.global.u32 	[%rd6], %r22;
$L__BB1_7:
	ret;

}
	// .globl	_Z16sumReductionOpt2Pi
.visible .entry _Z16sumReductionOpt2Pi(
	.param .u64 .ptr .align 1 _Z16sumReductionOpt2Pi_param_0
)
{
	.reg .pred 	%p<5>;
	.reg .b32 	%r<18>;
	.reg .b64 	%rd<7>;
	// demoted variable
	.shared .align 4 .b8 _ZZ16sumReductionOpt2PiE10partialSum[4096];
	ld.param.u64 	%rd2, [_Z16sumReductionOpt2Pi_param_0];
	cvta.to.global.u64 	%rd1, %rd2;
	mov.u32 	%r1, %ctaid.x;
	mov.u32 	%r17, %ntid.x;
	mov.u32 	%r3, %tid.x;
	mad.lo.s32 	%r7, %r1, %r17, %r3;
	mul.wide.u32 	%rd3, %r7, 4;
	add.s64 	%rd4, %rd1, %rd3;
	ld.global.u32 	%r8, [%rd4];
	shl.b32 	%r9, %r3, 2;
	mov.u32 	%r10, _ZZ16sumReductionOpt2PiE10partialSum;
	add.s32 	%r4, %r10, %r9;
	st.shared.u32 	[%r4], %r8;
	bar.sync 	0;
	setp.lt.u32 	%p1, %r17, 2;
	@%p1 bra 	$L__BB2_4;
$L__BB2_1:
	shr.u32 	%r6, %r17, 1;
	setp.ge.u32 	%p2, %r3, %r6;
	@%p2 bra 	$L__BB2_3;
	shl.b32 	%r11, %r6, 2;
	add.s32 	%r12, %r4, %r11;
	ld.shared.u32 	%r13, [%r12];
	ld.shared.u32 	%r14, [%r4];
	add.s32 	%r15, %r14, %r13;
	st.shared.u32 	[%r4], %r15;
$L__BB2_3:
	bar.sync 	0;
	setp.gt.u32 	%p3, %r17, 3;
	mov.u32 	%r17, %r6;
	@%p3 bra 	$L__BB2_1;
$L__BB2_4:
	setp.ne.s32 	%p4, %r3, 0;
	@%p4 bra 	$L__BB2_6;
	ld.shared.u32 	%r16, [_ZZ16sumReductionOpt2PiE10partialSum];
	mul.wide.u32 	%rd5, %r1, 4;
	add.s64 	%rd6, %rd1, %rd5;
	st.global.u32 	[%rd6], %r16;
$L__BB2_6:
	ret;

}
	// .globl	_Z16sumReductionOpt3PiS_
.visible .entry _Z16sumReductionOpt3PiS_(
	.param .u64 .ptr .align 1 _Z16sumReductionOpt3PiS__param_0,
	.param .u64 .ptr .align 1 _Z16sumReductionOpt3PiS__param_1
)
{
	.reg .pred 	%p<5>;
	.reg .b32 	%r<23>;
	.reg .b64 	%rd<11>;
	// demoted variable
	.shared .align 4 .b8 _ZZ16sumReductionOpt3PiS_E10partialSum[4096];
	ld.param.u64 	%rd2, [_Z16sumReductionOpt3PiS__param_0];
	ld.param.u64 	%rd1, [_Z16sumReductionOpt3PiS__param_1];
	cvta.to.global.u64 	%rd3, %rd2;
	mov.u32 	%r1, %ctaid.x;
	mov.u32 	%r22, %ntid.x;
	mul.lo.s32 	%r7, %r22, %r1;
	shl.b32 	%r8, %r7, 1;
	mov.u32 	%r3, %tid.x;
	add.s32 	%r9, %r8, %r3;
	mul.wide.u32 	%rd4, %r9, 4;
	add.s64 	%rd5, %rd3, %rd4;
	ld.global.u32 	%r10, [%rd5];
	add.s32 	%r11, %r9, %r22;
	mul.wide.u32 	%rd6, %r11, 4;
	add.s64 	%rd7, %rd3, %rd6;
	ld.global.u32 	%r12, [%rd7];
	add.s32 	%r13, %r12, %r10;
	shl.b32 	%r14, %r3, 2;
	mov.u32 	%r15, _ZZ16sumReductionOpt3PiS_E10partialSum;
	add.s32 	%r4, %r15, %r14;
	st.shared.u32 	[%r4], %r13;
	bar.sync 	0;
	setp.lt.u32 	%p1, %r22, 2;
	@%p1 bra 	$L__BB3_4;
$L__BB3_1:
	shr.u32 	%r6, %r22, 1;
	setp.ge.u32 	%p2, %r3, %r6;
	@%p2 bra 	$L__BB3_3;
	shl.b32 	%r16, %r6, 2;
	add.s32 	%r17, %r4, %r16;
	ld.shared.u32 	%r18, [%r17];
	ld.shared.u32 	%r19, [%r4];
	add.s32 	%r20, %r19, %r18;
	st.shared.u32 	[%r4], %r20;
$L__BB3_3:
	bar.sync 	0;
	setp.gt.u32 	%p3, %r22, 3;
	mov.u32 	%r22, %r6;
	@%p3 bra 	$L__BB3_1;
$L__BB3_4:
	setp.ne.s32 	%p4, %r3, 0;
	@%p4 bra 	$L__BB3_6;
	ld.shared.u32 	%r21, [_ZZ16sumReductionOpt3PiS_E10partialSum];
	cvta.to.global.u64 	%rd8, %rd1;
	mul.wide.u32 	%rd9, %r1, 4;
	add.s64 	%rd10, %rd8, %rd9;
	st.global.u32 	[%rd10], %r21;
$L__BB3_6:
	ret;

}
	// .globl	_Z16sumReductionOpt4PiS_
.visible .entry _Z16sumReductionOpt4PiS_(
	.param .u64 .ptr .align 1 _Z16sumReductionOpt4PiS__param_0,
	.param .u64 .ptr .align 1 _Z16sumReductionOpt4PiS__param_1
)
{
	.reg .pred 	%p<6>;
	.reg .b32 	%r<41>;
	.reg .b64 	%rd<11>;
	// demoted variable
	.shared .align 4 .b8 _ZZ16sumReductionOpt4PiS_E10partialSum[4096];
	ld.param.u64 	%rd2, [_Z16sumReductionOpt4PiS__param_0];
	ld.param.u64 	%rd1, [_Z16sumReductionOpt4PiS__param_1];
	cvta.to.global.u64 	%rd3, %rd2;
	mov.u32 	%r1, %ctaid.x;
	mov.u32 	%r40, %ntid.x;
	mul.lo.s32 	%r7, %r40, %r1;
	shl.b32 	%r8, %r7, 1;
	mov.u32 	%r3, %tid.x;
	add.s32 	%r9, %r8, %r3;
	mul.wide.u32 	%rd4, %r9, 4;
	add.s64 	%rd5, %rd3, %rd4;
	ld.global.u32 	%r10, [%rd5];
	add.s32 	%r11, %r9, %r40;
	mul.wide.u32 	%rd6, %r11, 4;
	add.s64 	%rd7, %rd3, %rd6;
	ld.global.u32 	%r12, [%rd7];
	add.s32 	%r13, %r12, %r10;
	shl.b32 	%r14, %r3, 2;
	mov.u32 	%r15, _ZZ16sumReductionOpt4PiS_E10partialSum;
	add.s32 	%r4, %r15, %r14;
	st.shared.u32 	[%r4], %r13;
	bar.sync 	0;
	setp.lt.u32 	%p1, %r40, 66;
	@%p1 bra 	$L__BB4_4;
$L__BB4_1:
	shr.u32 	%r6, %r40, 1;
	setp.ge.u32 	%p2, %r3, %r6;
	@%p2 bra 	$L__BB4_3;
	shl.b32 	%r16, %r6, 2;
	add.s32 	%r17, %r4, %r16;
	ld.shared.u32 	%r18, [%r17];
	ld.shared.u32 	%r19, [%r4];
	add.s32 	%r20, %r19, %r18;
	st.shared.u32 	[%r4], %r20;
$L__BB4_3:
	bar.sync 	0;
	setp.gt.u32 	%p3, %r40, 131;
	mov.u32 	%r40, %r6;
	@%p3 bra 	$L__BB4_1;
$L__BB4_4:
	setp.gt.u32 	%p4, %r3, 31;
	@%p4 bra 	$L__BB4_7;
	ld.volatile.shared.u32 	%r21, [%r4+128];
	ld.volatile.shared.u32 	%r22, [%r4];
	add.s32 	%r23, %r22, %r21;
	st.volatile.shared.u32 	[%r4], %r23;
	ld.volatile.shared.u32 	%r24, [%r4+64];
	ld.volatile.shared.u32 	%r25, [%r4];
	add.s32 	%r26, %r25, %r24;
	st.volatile.shared.u32 	[%r4], %r26;
	ld.volatile.shared.u32 	%r27, [%r4+32];
	ld.volatile.shared.u32 	%r28, [%r4];
	add.s32 	%r29, %r28, %r27;
	st.volatile.shared.u32 	[%r4], %r29;
	ld.volatile.shared.u32 	%r30, [%r4+16];
	ld.volatile.shared.u32 	%r31, [%r4];
	add.s32 	%r32, %r31, %r30;
	st.volatile.shared.u32 	[%r4], %r32;
	ld.volatile.shared.u32 	%r33, [%r4+8];
	ld.volatile.shared.u32 	%r34, [%r4];
	add.s32 	%r35, %r34, %r33;
	st.volatile.shared.u32 	[%r4], %r35;
	ld.volatile.shared.u32 	%r36, [%r4+4];
	ld.volatile.shared.u32 	%r37, [%r4];
	add.s32 	%r38, %r37, %r36;
	st.volatile.shared.u32 	[%r4], %r38;
	setp.ne.s32 	%p5, %r3, 0;
	@%p5 bra 	$L__BB4_7;
	ld.shared.u32 	%r39, [_ZZ16sumReductionOpt4PiS_E10partialSum];
	cvta.to.global.u64 	%rd8, %rd1;
	mul.wide.u32 	%rd9, %r1, 4;
	add.s64 	%rd10, %rd8, %rd9;
	st.global.u32 	[%rd10], %r39;
$L__BB4_7:
	ret;

}


// ===== COMPILED SASS (sm_100) =====

	.target	sm_100

	.elftype	@"ET_EXEC"


//--------------------- .note.nv.tkinfo           --------------------------
	.section	.note.nv.tkinfo,"",@"SHT_NOTE"
	.sectionflags	@"SHF_NOTE_NV_TKINFO"
	.tkinfo
        /*0018*/ 	.word	0x00000002
        /*0030*/ 	.string	""
        /*0030*/ 	.string	"ptxas"
        /*0030*/ 	.string	"Cuda compilation tools, release 13.0, V13.0.88"
        /*0030*/ 	.string	"Build cuda_13.0.r13.0/compiler.36424714_0"
        /*0030*/ 	.string	"-arch sm_100 -m 64 "



//--------------------- .note.nv.cuinfo           --------------------------
	.section	.note.nv.cuinfo,"",@"SHT_NOTE"
	.sectionflags	@"SHF_NOTE_NV_CUINFO"
        /*0018*/ 	.short	0x0002
        /*001a*/ 	.short	0x0064
        /*001c*/ 	.short	0x0082
	.zero		2


//--------------------- .nv.info                  --------------------------
	.section	.nv.info,"",@"SHT_CUDA_INFO"
	.align	4


	//----- nvinfo : EIATTR_REGCOUNT
	.align		4
        /*0000*/ 	.byte	0x04, 0x2f
        /*0002*/ 	.short	(.L_1 - .L_0)
	.align		4
.L_0:
        /*0004*/ 	.word	index@(_Z12sumReductionPi)
        /*0008*/ 	.word	0x0000000b


	//----- nvinfo : EIATTR_FRAME_SIZE
	.align		4
.L_1:
        /*000c*/ 	.byte	0x04, 0x11
        /*000e*/ 	.short	(.L_3 - .L_2)
	.align		4
.L_2:
        /*0010*/ 	.word	index@(_Z12sumReductionPi)
        /*0014*/ 	.word	0x00000000


	//----- nvinfo : EIATTR_REGCOUNT
	.align		4
.L_3:
        /*0018*/ 	.byte	0x04, 0x2f
        /*001a*/ 	.short	(.L_5 - .L_4)
	.align		4
.L_4:
        /*001c*/ 	.word	index@(_Z16sumReductionOpt1Pi)
        /*0020*/ 	.word	0x0000000a


	//----- nvinfo : EIATTR_FRAME_SIZE
	.align		4
.L_5:
        /*0024*/ 	.byte	0x04, 0x11
        /*0026*/ 	.short	(.L_7 - .L_6)
	.align		4
.L_6:
        /*0028*/ 	.word	index@(_Z16sumReductionOpt1Pi)
        /*002c*/ 	.word	0x00000000


	//----- nvinfo : EIATTR_REGCOUNT
	.align		4
.L_7:
        /*0030*/ 	.byte	0x04, 0x2f
        /*0032*/ 	.short	(.L_9 - .L_8)
	.align		4
.L_8:
        /*0034*/ 	.word	index@(_Z16sumReductionOpt2Pi)
        /*0038*/ 	.word	0x0000000b


	//----- nvinfo : EIATTR_FRAME_SIZE
	.align		4
.L_9:
        /*003c*/ 	.byte	0x04, 0x11
        /*003e*/ 	.short	(.L_11 - .L_10)
	.align		4
.L_10:
        /*0040*/ 	.word	index@(_Z16sumReductionOpt2Pi)
        /*0044*/ 	.word	0x00000000


	//----- nvinfo : EIATTR_REGCOUNT
	.align		4
.L_11:
        /*0048*/ 	.byte	0x04, 0x2f
        /*004a*/ 	.short	(.L_13 - .L_12)
	.align		4
.L_12:
        /*004c*/ 	.word	index@(_Z16sumReductionOpt3PiS_)
        /*0050*/ 	.word	0x0000000e


	//----- nvinfo : EIATTR_FRAME_SIZE
	.align		4
.L_13:
        /*0054*/ 	.byte	0x04, 0x11
        /*0056*/ 	.short	(.L_15 - .L_14)
	.align		4
.L_14:
        /*0058*/ 	.word	index@(_Z16sumReductionOpt3PiS_)
        /*005c*/ 	.word	0x00000000


	//----- nvinfo : EIATTR_REGCOUNT
	.align		4
.L_15:
        /*0060*/ 	.byte	0x04, 0x2f
        /*0062*/ 	.short	(.L_17 - .L_16)
	.align		4
.L_16:
        /*0064*/ 	.word	index@(_Z16sumReductionOpt4PiS_)
        /*0068*/ 	.word	0x0000000d


	//----- nvinfo : EIATTR_FRAME_SIZE
	.align		4
.L_17:
        /*006c*/ 	.byte	0x04, 0x11
        /*006e*/ 	.short	(.L_19 - .L_18)
	.align		4
.L_18:
        /*0070*/ 	.word	index@(_Z16sumReductionOpt4PiS_)
        /*0074*/ 	.word	0x00000000


	//----- nvinfo : EIATTR_MIN_STACK_SIZE
	.align		4
.L_19:
        /*0078*/ 	.byte	0x04, 0x12
        /*007a*/ 	.short	(.L_21 - .L_20)
	.align		4
.L_20:
        /*007c*/ 	.word	index@(_Z16sumReductionOpt4PiS_)
        /*0080*/ 	.word	0x00000000


	//----- nvinfo : EIATTR_MIN_STACK_SIZE
	.align		4
.L_21:
        /*0084*/ 	.byte	0x04, 0x12
        /*0086*/ 	.short	(.L_23 - .L_22)
	.align		4
.L_22:
        /*0088*/ 	.word	index@(_Z16sumReductionOpt3PiS_)
        /*008c*/ 	.word	0x00000000


	//----- nvinfo : EIATTR_MIN_STACK_SIZE
	.align		4
.L_23:
        /*0090*/ 	.byte	0x04, 0x12
        /*0092*/ 	.short	(.L_25 - .L_24)
	.align		4
.L_24:
        /*0094*/ 	.word	index@(_Z16sumReductionOpt2Pi)
        /*0098*/ 	.word	0x00000000


	//----- nvinfo : EIATTR_MIN_STACK_SIZE
	.align		4
.L_25:
        /*009c*/ 	.byte	0x04, 0x12
        /*009e*/ 	.short	(.L_27 - .L_26)
	.align		4
.L_26:
        /*00a0*/ 	.word	index@(_Z16sumReductionOpt1Pi)
        /*00a4*/ 	.word	0x00000000


	//----- nvinfo : EIATTR_MIN_STACK_SIZE
	.align		4
.L_27:
        /*00a8*/ 	.byte	0x04, 0x12
        /*00aa*/ 	.short	(.L_29 - .L_28)
	.align		4
.L_28:
        /*00ac*/ 	.word	index@(_Z12sumReductionPi)
        /*00b0*/ 	.word	0x00000000
.L_29:


//--------------------- .nv.compat                --------------------------
	.section	.nv.compat,"",@"SHT_CUDA_COMPAT_INFO"
	.align	4
        /*0000*/ 	.byte	0x02, 0x09, 0x00, 0x00, 0x02, 0x02, 0x01, 0x00, 0x02, 0x05, 0x05, 0x00, 0x03, 0x07, 0x01, 0x01
        /*0010*/ 	.byte	0x02, 0x03, 0x00, 0x00, 0x02, 0x06, 0x01, 0x00, 0x04, 0x0b, 0x08, 0x00, 0x09, 0x00, 0x00, 0x00
        /*0020*/ 	.byte	0x00, 0x00, 0x00, 0x00


//--------------------- .nv.info._Z16sumReductionOpt4PiS_ --------------------------
	.section	.nv.info._Z16sumReductionOpt4PiS_,"",@"SHT_CUDA_INFO"
	.sectionflags	@""
	.align	4


	//----- nvinfo : EIATTR_CUDA_API_VERSION
	.align		4
        /*0000*/ 	.byte	0x04, 0x37
        /*0002*/ 	.short	(.L_31 - .L_30)
.L_30:
        /*0004*/ 	.word	0x00000082


	//----- nvinfo : EIATTR_KPARAM_INFO
	.align		4
.L_31:
        /*0008*/ 	.byte	0x04, 0x17
        /*000a*/ 	.short	(.L_33 - .L_32)
.L_32:
        /*000c*/ 	.word	0x00000000
        /*0010*/ 	.short	0x0001
        /*0012*/ 	.short	0x0008
        /*0014*/ 	.byte	0x00, 0xf5, 0x21, 0x00


	//----- nvinfo : EIATTR_KPARAM_INFO
	.align		4
.L_33:
        /*0018*/ 	.byte	0x04, 0x17
        /*001a*/ 	.short	(.L_35 - .L_34)
.L_34:
        /*001c*/ 	.word	0x00000000
        /*0020*/ 	.short	0x0000
        /*0022*/ 	.short	0x0000
        /*0024*/ 	.byte	0x00, 0xf5, 0x21, 0x00


	//----- nvinfo : EIATTR_SPARSE_MMA_MASK
	.align		4
.L_35:
        /*0028*/ 	.byte	0x03, 0x50
        /*002a*/ 	.short	0x0000


	//----- nvinfo : EIATTR_MAXREG_COUNT
	.align		4
        /*002c*/ 	.byte	0x03, 0x1b
        /*002e*/ 	.short	0x00ff


	//----- nvinfo : EIATTR_NUM_BARRIERS
	.align		4
        /*0030*/ 	.byte	0x02, 0x4c
        /*0032*/ 	.byte	0x01
	.zero		1


	//----- nvinfo : EIATTR_MERCURY_ISA_VERSION
	.align		4
        /*0034*/ 	.byte	0x03, 0x5f
        /*0036*/ 	.short	0x0101


	//----- nvinfo : EIATTR_VRC_CTA_INIT_COUNT
	.align		4
        /*0038*/ 	.byte	0x02, 0x4a
	.zero		1
	.zero		1


	//----- nvinfo : EIATTR_EXIT_INSTR_OFFSETS
	.align		4
        /*003c*/ 	.byte	0x04, 0x1c
        /*003e*/ 	.short	(.L_37 - .L_36)


	//   ....[0]....
.L_36:
        /*0040*/ 	.word	0x00000230


	//   ....[1]....
        /*0044*/ 	.word	0x000003d0


	//   ....[2]....
        /*0048*/ 	.word	0x00000450


	//----- nvinfo : EIATTR_CBANK_PARAM_SIZE
	.align		4
.L_37:
        /*004c*/ 	.byte	0x03, 0x19
        /*004e*/ 	.short	0x0010


	//----- nvinfo : EIATTR_PARAM_CBANK
	.align		4
        /*0050*/ 	.byte	0x04, 0x0a
        /*0052*/ 	.short	(.L_39 - .L_38)
	.align		4
.L_38:
        /*0054*/ 	.word	index@(.nv.constant0._Z16sumReductionOpt4PiS_)
        /*0058*/ 	.short	0x0380
        /*005a*/ 	.short	0x0010


	//----- nvinfo : EIATTR_SW_WAR
	.align		4
.L_39:
        /*005c*/ 	.byte	0x04, 0x36
        /*005e*/ 	.short	(.L_41 - .L_40)
.L_40:
        /*0060*/ 	.word	0x00000008
.L_41:


//--------------------- .nv.info._Z16sumReductionOpt3PiS_ --------------------------
	.section	.nv.info._Z16sumReductionOpt3PiS_,"",@"SHT_CUDA_INFO"
	.sectionflags	@""
	.align	4


	//----- nvinfo : EIATTR_CUDA_API_VERSION
	.align		4
        /*0000*/ 	.byte	0x04, 0x37
        /*0002*/ 	.short	(.L_43 - .L_42)
.L_42:
        /*0004*/ 	.word	0x00000082


	//----- nvinfo : EIATTR_KPARAM_INFO
	.align		4
.L_43:
        /*0008*/ 	.byte	0x04, 0x17
        /*000a*/ 	.short	(.L_45 - .L_44)
.L_44:
        /*000c*/ 	.word	0x00000000
        /*0010*/ 	.short	0x0001
        /*0012*/ 	.short	0x0008
        /*0014*/ 	.byte	0x00, 0xf5, 0x21, 0x00


	//----- nvinfo : EIATTR_KPARAM_INFO
	.align		4
.L_45:
        /*0018*/ 	.byte	0x04, 0x17
        /*001a*/ 	.short	(.L_47 - .L_46)
.L_46:
        /*001c*/ 	.word	0x00000000
        /*0020*/ 	.short	0x0000
        /*0022*/ 	.short	0x0000
        /*0024*/ 	.byte	0x00, 0xf5, 0x21, 0x00


	//----- nvinfo : EIATTR_SPARSE_MMA_MASK
	.align		4
.L_47:
        /*0028*/ 	.byte	0x03, 0x50
        /*002a*/ 	.short	0x0000


	//----- nvinfo : EIATTR_MAXREG_COUNT
	.align		4
        /*002c*/ 	.byte	0x03, 0x1b
        /*002e*/ 	.short	0x00ff


	//----- nvinfo : EIATTR_NUM_BARRIERS
	.align		4
        /*0030*/ 	.byte	0x02, 0x4c
        /*0032*/ 	.byte	0x01
	.zero		1


	//----- nvinfo : EIATTR_MERCURY_ISA_VERSION
	.align		4
        /*0034*/ 	.byte	0x03, 0x5f
        /*0036*/ 	.short	0x0101


	//----- nvinfo : EIATTR_VRC_CTA_INIT_COUNT
	.align		4
        /*0038*/ 	.byte	0x02, 0x4a
	.zero		1
	.zero		1


	//----- nvinfo : EIATTR_EXIT_INSTR_OFFSETS
	.align		4
        /*003c*/ 	.byte	0x04, 0x1c
        /*003e*/ 	.short	(.L_49 - .L_48)


	//   ....[0]....
.L_48:
        /*0040*/ 	.word	0x00000230


	//   ....[1]....
        /*0044*/ 	.word	0x000002b0


	//----- nvinfo : EIATTR_CBANK_PARAM_SIZE
	.align		4
.L_49:
        /*0048*/ 	.byte	0x03, 0x19
        /*004a*/ 	.short	0x0010


	//----- nvinfo : EIATTR_PARAM_CBANK
	.align		4
        /*004c*/ 	.byte	0x04, 0x0a
        /*004e*/ 	.short	(.L_51 - .L_50)
	.align		4
.L_50:
        /*0050*/ 	.word	index@(.nv.constant0._Z16sumReductionOpt3PiS_)
        /*0054*/ 	.short	0x0380
        /*0056*/ 	.short	0x0010


	//----- nvinfo : EIATTR_SW_WAR
	.align		4
.L_51:
        /*0058*/ 	.byte	0x04, 0x36
        /*005a*/ 	.short	(.L_53 - .L_52)
.L_52:
        /*005c*/ 	.word	0x00000008
.L_53:


//--------------------- .nv.info._Z16sumReductionOpt2Pi --------------------------
	.section	.nv.info._Z16sumReductionOpt2Pi,"",@"SHT_CUDA_INFO"
	.sectionflags	@""
	.align	4


	//----- nvinfo : EIATTR_CUDA_API_VERSION
	.align		4
        /*0000*/ 	.byte	0x04, 0x37
        /*0002*/ 	.short	(.L_55 - .L_54)
.L_54:
        /*0004*/ 	.word	0x00000082


	//----- nvinfo : EIATTR_KPARAM_INFO
	.align		4
.L_55:
        /*0008*/ 	.byte	0x04, 0x17
        /*000a*/ 	.short	(.L_57 - .L_56)
.L_56:
        /*000c*/ 	.word	0x00000000
        /*0010*/ 	.short	0x0000
        /*0012*/ 	.short	0x0000
        /*0014*/ 	.byte	0x00, 0xf5, 0x21, 0x00


	//----- nvinfo : EIATTR_SPARSE_MMA_MASK
	.align		4
.L_57:
        /*0018*/ 	.byte	0x03, 0x50
        /*001a*/ 	.short	0x0000


	//----- nvinfo : EIATTR_MAXREG_COUNT
	.align		4
        /*001c*/ 	.byte	0x03, 0x1b
        /*001e*/ 	.short	0x00ff


	//----- nvinfo : EIATTR_NUM_BARRIERS
	.align		4
        /*0020*/ 	.byte	0x02, 0x4c
        /*0022*/ 	.byte	0x01
	.zero		1


	//----- nvinfo : EIATTR_MERCURY_ISA_VERSION
	.align		4
        /*0024*/ 	.byte	0x03, 0x5f
        /*0026*/ 	.short	0x0101


	//----- nvinfo : EIATTR_VRC_CTA_INIT_COUNT
	.align		4
        /*0028*/ 	.byte	0x02, 0x4a
	.zero		1
	.zero		1


	//----- nvinfo : EIATTR_EXIT_INSTR_OFFSETS
	.align		4
        /*002c*/ 	.byte	0x04, 0x1c
        /*002e*/ 	.short	(.L_59 - .L_58)


	//   ....[0]....
.L_58:
        /*0030*/ 	.word	0x000001e0


	//   ....[1]....
        /*0034*/ 	.word	0x00000260


	//----- nvinfo : EIATTR_CBANK_PARAM_SIZE
	.align		4
.L_59:
        /*0038*/ 	.byte	0x03, 0x19
        /*003a*/ 	.short	0x0008


	//----- nvinfo : EIATTR_PARAM_CBANK
	.align		4
        /*003c*/ 	.byte	0x04, 0x0a
        /*003e*/ 	.short	(.L_61 - .L_60)
	.align		4
.L_60:
        /*0040*/ 	.word	index@(.nv.constant0._Z16sumReductionOpt2Pi)
        /*0044*/ 	.short	0x0380
        /*0046*/ 	.short	0x0008


	//----- nvinfo : EIATTR_SW_WAR
	.align		4
.L_61:
        /*0048*/ 	.byte	0x04, 0x36
        /*004a*/ 	.short	(.L_63 - .L_62)
.L_62:
        /*004c*/ 	.word	0x00000008
.L_63:


//--------------------- .nv.info._Z16sumReductionOpt1Pi --------------------------
	.section	.nv.info._Z16sumReductionOpt1Pi,"",@"SHT_CUDA_INFO"
	.sectionflags	@""
	.align	4


	//----- nvinfo : EIATTR_CUDA_API_VERSION
	.align		4
        /*0000*/ 	.byte	0x04, 0x37
        /*0002*/ 	.short	(.L_65 - .L_64)
.L_64:
        /*0004*/ 	.word	0x00000082


	//----- nvinfo : EIATTR_KPARAM_INFO
	.align		4
.L_65:
        /*0008*/ 	.byte	0x04, 0x17
        /*000a*/ 	.short	(.L_67 - .L_66)
.L_66:
        /*000c*/ 	.word	0x00000000
        /*0010*/ 	.short	0x0000
        /*0012*/ 	.short	0x0000
        /*0014*/ 	.byte	0x00, 0xf5, 0x21, 0x00


	//----- nvinfo : EIATTR_SPARSE_MMA_MASK
	.align		4
.L_67:
        /*0018*/ 	.byte	0x03, 0x50
        /*001a*/ 	.short	0x0000


	//----- nvinfo : EIATTR_MAXREG_COUNT
	.align		4
        /*001c*/ 	.byte	0x03, 0x1b
        /*001e*/ 	.short	0x00ff


	//----- nvinfo : EIATTR_NUM_BARRIERS
	.align		4
        /*0020*/ 	.byte	0x02, 0x4c
        /*0022*/ 	.byte	0x01
	.zero		1


	//----- nvinfo : EIATTR_MERCURY_ISA_VERSION
	.align		4
        /*0024*/ 	.byte	0x03, 0x5f
        /*0026*/ 	.short	0x0101


	//----- nvinfo : EIATTR_VRC_CTA_INIT_COUNT
	.align		4
        /*0028*/ 	.byte	0x02, 0x4a
	.zero		1
	.zero		1


	//----- nvinfo : EIATTR_EXIT_INSTR_OFFSETS
	.align		4
        /*002c*/ 	.byte	0x04, 0x1c
        /*002e*/ 	.short	(.L_69 - .L_68)


	//   ....[0]....
.L_68:
        /*0030*/ 	.word	0x00000210


	//   ....[1]....
        /*0034*/ 	.word	0x00000290


	//----- nvinfo : EIATTR_CBANK_PARAM_SIZE
	.align		4
.L_69:
        /*0038*/ 	.byte	0x03, 0x19
        /*003a*/ 	.short	0x0008


	//----- nvinfo : EIATTR_PARAM_CBANK
	.align		4
        /*003c*/ 	.byte	0x04, 0x0a
        /*003e*/ 	.short	(.L_71 - .L_70)
	.align		4
.L_70:
        /*0040*/ 	.word	index@(.nv.constant0._Z16sumReductionOpt1Pi)
        /*0044*/ 	.short	0x0380
        /*0046*/ 	.short	0x0008


	//----- nvinfo : EIATTR_SW_WAR
	.align		4
.L_71:
        /*0048*/ 	.byte	0x04, 0x36
        /*004a*/ 	.short	(.L_73 - .L_72)
.L_72:
        /*004c*/ 	.word	0x00000008
.L_73:


//--------------------- .nv.info._Z12sumReductionPi --------------------------
	.section	.nv.info._Z12sumReductionPi,"",@"SHT_CUDA_INFO"
	.sectionflags	@""
	.align	4


	//----- nvinfo : EIATTR_CUDA_API_VERSION
	.align		4
        /*0000*/ 	.byte	0x04, 0x37
        /*0002*/ 	.short	(.L_75 - .L_74)
.L_74:
        /*0004*/ 	.word	0x00000082


	//----- nvinfo : EIATTR_KPARAM_INFO
	.align		4
.L_75:
        /*0008*/ 	.byte	0x04, 0x17
        /*000a*/ 	.short	(.L_77 - .L_76)
.L_76:
        /*000c*/ 	.word	0x00000000
        /*0010*/ 	.short	0x0000
        /*0012*/ 	.short	0x0000
        /*0014*/ 	.byte	0x00, 0xf5, 0x21, 0x00


	//----- nvinfo : EIATTR_SPARSE_MMA_MASK
	.align		4
.L_77:
        /*0018*/ 	.byte	0x03, 0x50
        /*001a*/ 	.short	0x0000


	//----- nvinfo : EIATTR_MAXREG_COUNT
	.align		4
        /*001c*/ 	.byte	0x03, 0x1b
        /*001e*/ 	.short	0x00ff


	//----- nvinfo : EIATTR_NUM_BARRIERS
	.align		4
        /*0020*/ 	.byte	0x02, 0x4c
        /*0022*/ 	.byte	0x01
	.zero		1


	//----- nvinfo : EIATTR_MERCURY_ISA_VERSION
	.align		4
        /*0024*/ 	.byte	0x03, 0x5f
        /*0026*/ 	.short	0x0101


	//----- nvinfo : EIATTR_VRC_CTA_INIT_COUNT
	.align		4
        /*0028*/ 	.byte	0x02, 0x4a
	.zero		1
	.zero		1


	//----- nvinfo : EIATTR_EXIT_INSTR_OFFSETS
	.align		4
        /*002c*/ 	.byte	0x04, 0x1c
        /*002e*/ 	.short	(.L_79 - .L_78)


	//   ....[0]....
.L_78:
        /*0030*/ 	.word	0x000001f0


	//   ....[1]....
        /*0034*/ 	.word	0x00000270


	//----- nvinfo : EIATTR_CBANK_PARAM_SIZE
	.align		4
.L_79:
        /*0038*/ 	.byte	0x03, 0x19
        /*003a*/ 	.short	0x0008


	//----- nvinfo : EIATTR_PARAM_CBANK
	.align		4
        /*003c*/ 	.byte	0x04, 0x0a
        /*003e*/ 	.short	(.L_81 - .L_80)
	.align		4
.L_80:
        /*0040*/ 	.word	index@(.nv.constant0._Z12sumReductionPi)
        /*0044*/ 	.short	0x0380
        /*0046*/ 	.short	0x0008


	//----- nvinfo : EIATTR_SW_WAR
	.align		4
.L_81:
        /*0048*/ 	.byte	0x04, 0x36
        /*004a*/ 	.short	(.L_83 - .L_82)
.L_82:
        /*004c*/ 	.word	0x00000008
.L_83:


//--------------------- .nv.callgraph             --------------------------
	.section	.nv.callgraph,"",@"SHT_CUDA_CALLGRAPH"
	.align	4
	.sectionentsize	8
	.align		4
        /*0000*/ 	.word	0x00000000
	.align		4
        /*0004*/ 	.word	0xffffffff
	.align		4
        /*0008*/ 	.word	0x00000000
	.align		4
        /*000c*/ 	.word	0xfffffffe
	.align		4
        /*0010*/ 	.word	0x00000000
	.align		4
        /*0014*/ 	.word	0xfffffffd
	.align		4
        /*0018*/ 	.word	0x00000000
	.align		4
        /*001c*/ 	.word	0xfffffffc


//--------------------- .text._Z16sumReductionOpt4PiS_ --------------------------
	.section	.text._Z16sumReductionOpt4PiS_,"ax",@progbits
	.align	128
        .global         _Z16sumReductionOpt4PiS_
        .type           _Z16sumReductionOpt4PiS_,@function
        .size           _Z16sumReductionOpt4PiS_,(.L_x_15 - _Z16sumReductionOpt4PiS_)
        .other          _Z16sumReductionOpt4PiS_,@"STO_CUDA_ENTRY STV_DEFAULT"
_Z16sumReductionOpt4PiS_:
.text._Z16sumReductionOpt4PiS_:
[----:B------:R-:W-:Y:S01]  /*0000*/  LDC R1, c[0x0][0x37c] ;  /* 0x0000df00ff017b82 */ /* 0x000fe20000000800 */
[----:B------:R-:W0:Y:S01]  /*0010*/  S2R R0, SR_CTAID.X ;  /* 0x0000000000007919 */ /* 0x000e220000002500 */
[----:B------:R-:W0:Y:S06]  /*0020*/  LDCU UR8, c[0x0][0x360] ;  /* 0x00006c00ff0877ac */ /* 0x000e2c0008000800 */
[----:B------:R-:W1:Y:S01]  /*0030*/  LDC.64 R6, c[0x0][0x380] ;  /* 0x0000e000ff067b82 */ /* 0x000e620000000a00 */
[----:B------:R-:W2:Y:S01]  /*0040*/  S2R R2, SR_TID.X ;  /* 0x0000000000027919 */ /* 0x000ea20000002100 */
[----:B------:R-:W3:Y:S01]  /*0050*/  LDCU.64 UR6, c[0x0][0x358] ;  /* 0x00006b00ff0677ac */ /* 0x000ee20008000a00 */
[----:B0-----:R-:W-:-:S04]  /*0060*/  IMAD R3, R0, UR8, RZ ;  /* 0x0000000800037c24 */ /* 0x001fc8000f8e02ff */
[----:B--2---:R-:W-:-:S04]  /*0070*/  IMAD R3, R3, 0x2, R2 ;  /* 0x0000000203037824 */ /* 0x004fc800078e0202 */
[C---:B-1----:R-:W-:Y:S01]  /*0080*/  IMAD.WIDE.U32 R4, R3.reuse, 0x4, R6 ;  /* 0x0000000403047825 */ /* 0x042fe200078e0006 */
[----:B------:R-:W-:-:S05]  /*0090*/  IADD3 R9, PT, PT, R3, UR8, RZ ;  /* 0x0000000803097c10 */ /* 0x000fca000fffe0ff */
[----:B------:R-:W-:Y:S01]  /*00a0*/  IMAD.WIDE.U32 R6, R9, 0x4, R6 ;  /* 0x0000000409067825 */ /* 0x000fe200078e0006 */
[----:B---3--:R-:W2:Y:S05]  /*00b0*/  LDG.E R4, desc[UR6][R4.64] ;  /* 0x0000000604047981 */ /* 0x008eaa000c1e1900 */
[----:B------:R-:W2:Y:S01]  /*00c0*/  LDG.E R7, desc[UR6][R6.64] ;  /* 0x0000000606077981 */ /* 0x000ea2000c1e1900 */
[----:B------:R-:W0:Y:S01]  /*00d0*/  S2UR UR5, SR_CgaCtaId ;  /* 0x00000000000579c3 */ /* 0x000e220000008800 */
[----:B------:R-:W-:Y:S01]  /*00e0*/  UMOV UR4, 0x400 ;  /* 0x0000040000047882 */ /* 0x000fe20000000000 */
[----:B------:R-:W-:Y:S01]  /*00f0*/  UISETP.GE.U32.AND UP0, UPT, UR8, 0x42, UPT ;  /* 0x000000420800788c */ /* 0x000fe2000bf06070 */
[----:B------:R-:W-:Y:S01]  /*0100*/  ISETP.GT.U32.AND P0, PT, R2, 0x1f, PT ;  /* 0x0000001f0200780c */ /* 0x000fe20003f04070 */
[----:B0-----:R-:W-:-:S06]  /*0110*/  ULEA UR4, UR5, UR4, 0x18 ;  /* 0x0000000405047291 */ /* 0x001fcc000f8ec0ff */
[----:B------:R-:W-:Y:S01]  /*0120*/  LEA R3, R2, UR4, 0x2 ;  /* 0x0000000402037c11 */ /* 0x000fe2000f8e10ff */
[----:B--2---:R-:W-:-:S05]  /*0130*/  IMAD.IADD R8, R4, 0x1, R7 ;  /* 0x0000000104087824 */ /* 0x004fca00078e0207 */
[----:B------:R0:W-:Y:S01]  /*0140*/  STS [R3], R8 ;  /* 0x0000000803007388 */ /* 0x0001e20000000800 */
[----:B------:R-:W-:Y:S06]  /*0150*/  BAR.SYNC.DEFER_BLOCKING 0x0 ;  /* 0x0000000000007b1d */ /* 0x000fec0000010000 */
[----:B------:R-:W-:Y:S05]  /*0160*/  BRA.U !UP0, `(.L_x_0) ;  /* 0x0000000108307547 */ /* 0x000fea000b800000 */
[----:B------:R-:W-:-:S07]  /*0170*/  MOV R4, UR8 ;  /* 0x0000000800047c02 */ /* 0x000fce0008000f00 */
.L_x_1:
[----:B------:R-:W-:-:S04]  /*0180*/  SHF.R.U32.HI R7, RZ, 0x1, R4 ;  /* 0x00000001ff077819 */ /* 0x000fc80000011604 */
[----:B------:R-:W-:-:S13]  /*0190*/  ISETP.GE.U32.AND P1, PT, R2, R7, PT ;  /* 0x000000070200720c */ /* 0x000fda0003f26070 */
[----:B------:R-:W-:Y:S01]  /*01a0*/  @!P1 IMAD R5, R7, 0x4, R3 ;  /* 0x0000000407059824 */ /* 0x000fe200078e0203 */
[----:B------:R-:W-:Y:S05]  /*01b0*/  @!P1 LDS R6, [R3] ;  /* 0x0000000003069984 */ /* 0x000fea0000000800 */
[----:B------:R-:W1:Y:S02]  /*01c0*/  @!P1 LDS R5, [R5] ;  /* 0x0000000005059984 */ /* 0x000e640000000800 */
[----:B-1----:R-:W-:-:S05]  /*01d0*/  @!P1 IADD3 R6, PT, PT, R5, R6, RZ ;  /* 0x0000000605069210 */ /* 0x002fca0007ffe0ff */
[----:B------:R1:W-:Y:S01]  /*01e0*/  @!P1 STS [R3], R6 ;  /* 0x0000000603009388 */ /* 0x0003e20000000800 */
[----:B------:R-:W-:Y:S01]  /*01f0*/  BAR.SYNC.DEFER_BLOCKING 0x0 ;  /* 0x0000000000007b1d */ /* 0x000fe20000010000 */
[----:B------:R-:W-:Y:S01]  /*0200*/  ISETP.GT.U32.AND P1, PT, R4, 0x83, PT ;  /* 0x000000830400780c */ /* 0x000fe20003f24070 */
[----:B------:R-:W-:-:S12]  /*0210*/  IMAD.MOV.U32 R4, RZ, RZ, R7 ;  /* 0x000000ffff047224 */ /* 0x000fd800078e0007 */
[----:B-1----:R-:W-:Y:S05]  /*0220*/  @P1 BRA `(.L_x_1) ;  /* 0xfffffffc00d41947 */ /* 0x002fea000383ffff */
.L_x_0:
[----:B------:R-:W-:Y:S05]  /*0230*/  @P0 EXIT ;  /* 0x000000000000094d */ /* 0x000fea0003800000 */
[----:B------:R-:W-:Y:S01]  /*0240*/  LDS R4, [R3+0x80] ;  /* 0x0000800003047984 */ /* 0x000fe20000000800 */
[----:B------:R-:W-:-:S03]  /*0250*/  ISETP.NE.AND P0, PT, R2, RZ, PT ;  /* 0x000000ff0200720c */ /* 0x000fc60003f05270 */
[----:B------:R-:W1:Y:S02]  /*0260*/  LDS R5, [R3] ;  /* 0x0000000003057984 */ /* 0x000e640000000800 */
[----:B-1----:R-:W-:-:S05]  /*0270*/  IADD3 R4, PT, PT, R4, R5, RZ ;  /* 0x0000000504047210 */ /* 0x002fca0007ffe0ff */
[----:B------:R-:W-:Y:S04]  /*0280*/  STS [R3], R4 ;  /* 0x0000000403007388 */ /* 0x000fe80000000800 */
[----:B------:R-:W-:Y:S04]  /*0290*/  LDS R5, [R3+0x40] ;  /* 0x0000400003057984 */ /* 0x000fe80000000800 */
[----:B------:R-:W1:Y:S02]  /*02a0*/  LDS R6, [R3] ;  /* 0x0000000003067984 */ /* 0x000e640000000800 */
[----:B-1----:R-:W-:-:S05]  /*02b0*/  IMAD.IADD R6, R5, 0x1, R6 ;  /* 0x0000000105067824 */ /* 0x002fca00078e0206 */
[----:B------:R-:W-:Y:S04]  /*02c0*/  STS [R3], R6 ;  /* 0x0000000603007388 */ /* 0x000fe80000000800 */
[----:B------:R-:W-:Y:S04]  /*02d0*/  LDS R5, [R3+0x20] ;  /* 0x0000200003057984 */ /* 0x000fe80000000800 */
[----:B0-----:R-:W0:Y:S02]  /*02e0*/  LDS R8, [R3] ;  /* 0x0000000003087984 */ /* 0x001e240000000800 */
[----:B0-----:R-:W-:-:S05]  /*02f0*/  IADD3 R8, PT, PT, R5, R8, RZ ;  /* 0x0000000805087210 */ /* 0x001fca0007ffe0ff */
[----:B------:R-:W-:Y:S04]  /*0300*/  STS [R3], R8 ;  /* 0x0000000803007388 */ /* 0x000fe80000000800 */
[----:B------:R-:W-:Y:S04]  /*0310*/  LDS R5, [R3+0x10] ;  /* 0x0000100003057984 */ /* 0x000fe80000000800 */
[----:B------:R-:W0:Y:S02]  /*0320*/  LDS R10, [R3] ;  /* 0x00000000030a7984 */ /* 0x000e240000000800 */
[----:B0-----:R-:W-:-:S05]  /*0330*/  IMAD.IADD R10, R5, 0x1, R10 ;  /* 0x00000001050a7824 */ /* 0x001fca00078e020a */
[----:B------:R-:W-:Y:S04]  /*0340*/  STS [R3], R10 ;  /* 0x0000000a03007388 */ /* 0x000fe80000000800 */
[----:B------:R-:W-:Y:S04]  /*0350*/  LDS R4, [R3+0x8] ;  /* 0x0000080003047984 */ /* 0x000fe80000000800 */
[----:B------:R-:W0:Y:S02]  /*0360*/  LDS R5, [R3] ;  /* 0x0000000003057984 */ /* 0x000e240000000800 */
[----:B0-----:R-:W-:-:S05]  /*0370*/  IADD3 R4, PT, PT, R4, R5, RZ ;  /* 0x0000000504047210 */ /* 0x001fca0007ffe0ff */
[----:B------:R-:W-:Y:S04]  /*0380*/  STS [R3], R4 ;  /* 0x0000000403007388 */ /* 0x000fe80000000800 */
[----:B------:R-:W-:Y:S04]  /*0390*/  LDS R5, [R3+0x4] ;  /* 0x0000040003057984 */ /* 0x000fe80000000800 */
[----:B------:R-:W0:Y:S02]  /*03a0*/  LDS R6, [R3] ;  /* 0x0000000003067984 */ /* 0x000e240000000800 */
[----:B0-----:R-:W-:-:S05]  /*03b0*/  IMAD.IADD R6, R5, 0x1, R6 ;  /* 0x0000000105067824 */ /* 0x001fca00078e0206 */
[----:B------:R0:W-:Y:S01]  /*03c0*/  STS [R3], R6 ;  /* 0x0000000603007388 */ /* 0x0001e20000000800 */
[----:B------:R-:W-:Y:S05]  /*03d0*/  @P0 EXIT ;  /* 0x000000000000094d */ /* 0x000fea0003800000 */
[----:B------:R-:W1:Y:S01]  /*03e0*/  S2UR UR5, SR_CgaCtaId ;  /* 0x00000000000579c3 */ /* 0x000e620000008800 */
[----:B------:R-:W-:-:S07]  /*03f0*/  UMOV UR4, 0x400 ;  /* 0x0000040000047882 */ /* 0x000fce0000000000 */
[----:B0-----:R-:W0:Y:S01]  /*0400*/  LDC.64 R2, c[0x0][0x388] ;  /* 0x0000e200ff027b82 */ /* 0x001e220000000a00 */
[----:B-1----:R-:W-:Y:S01]  /*0410*/  ULEA UR4, UR5, UR4, 0x18 ;  /* 0x0000000405047291 */ /* 0x002fe2000f8ec0ff */
[----:B0-----:R-:W-:-:S08]  /*0420*/  IMAD.WIDE.U32 R2, R0, 0x4, R2 ;  /* 0x0000000400027825 */ /* 0x001fd000078e0002 */
[----:B------:R-:W0:Y:S04]  /*0430*/  LDS R5, [UR4] ;  /* 0x00000004ff057984 */ /* 0x000e280008000800 */
[----:B0-----:R-:W-:Y:S01]  /*0440*/  STG.E desc[UR6][R2.64], R5 ;  /* 0x0000000502007986 */ /* 0x001fe2000c101906 */
[----:B------:R-:W-:Y:S05]  /*0450*/  EXIT ;  /* 0x000000000000794d */ /* 0x000fea0003800000 */
.L_x_2:
[----:B------:R-:W-:-:S00]  /*0460*/  BRA `(.L_x_2) ;  /* 0xfffffffc00fc7947 */ /* 0x000fc0000383ffff */
[----:B------:R-:W-:-:S00]  /*0470*/  NOP ;  /* 0x0000000000007918 */ /* 0x000fc00000000000 */
        /* <DEDUP_REMOVED lines=8> */
.L_x_15:


//--------------------- .text._Z16sumReductionOpt3PiS_ --------------------------
	.section	.text._Z16sumReductionOpt3PiS_,"ax",@progbits
	.align	128
        .global         _Z16sumReductionOpt3PiS_
        .type           _Z16sumReductionOpt3PiS_,@function
        .size           _Z16sumReductionOpt3PiS_,(.L_x_16 - _Z16sumReductionOpt3PiS_)
        .other          _Z16sumReductionOpt3PiS_,@"STO_CUDA_ENTRY STV_DEFAULT"
_Z16sumReductionOpt3PiS_:
.text._Z16sumReductionOpt3PiS_:
[----:B------:R-:W-:Y:S01]  /*0000*/  LDC R1, c[0x0][0x37c] ;  /* 0x0000df00ff017b82 */ /* 0x000fe20000000800 */
[----:B------:R-:W0:Y:S01]  /*0010*/  S2R R9, SR_CTAID.X ;  /* 0x0000000000097919 */ /* 0x000e220000002500 */
[----:B------:R-:W0:Y:S06]  /*0020*/  LDCU UR8, c[0x0][0x360] ;  /* 0x00006c00ff0877ac */ /* 0x000e2c0008000800 */
[----:B------:R-:W1:Y:S01]  /*0030*/  LDC.64 R4, c[0x0][0x380] ;  /* 0x0000e000ff047b82 */ /* 0x000e620000000a00 */
[----:B------:R-:W2:Y:S01]  /*0040*/  S2R R11, SR_TID.X ;  /* 0x00000000000b7919 */ /* 0x000ea20000002100 */
[----:B------:R-:W3:Y:S01]  /*0050*/  LDCU.64 UR6, c[0x0][0x358] ;  /* 0x00006b00ff0677ac */ /* 0x000ee20008000a00 */
[----:B0-----:R-:W-:-:S04]  /*0060*/  IMAD R0, R9, UR8, RZ ;  /* 0x0000000809007c24 */ /* 0x001fc8000f8e02ff */
[----:B--2---:R-:W-:-:S05]  /*0070*/  IMAD R3, R0, 0x2, R11 ;  /* 0x0000000200037824 */ /* 0x004fca00078e020b */
[C---:B------:R-:W-:Y:S01]  /*0080*/  IADD3 R7, PT, PT, R3.reuse, UR8, RZ ;  /* 0x0000000803077c10 */ /* 0x040fe2000fffe0ff */
[----:B-1----:R-:W-:-:S04]  /*0090*/  IMAD.WIDE.U32 R2, R3, 0x4, R4 ;  /* 0x0000000403027825 */ /* 0x002fc800078e0004 */
[----:B------:R-:W-:Y:S02]  /*00a0*/  IMAD.WIDE.U32 R4, R7, 0x4, R4 ;  /* 0x0000000407047825 */ /* 0x000fe400078e0004 */
[----:B---3--:R-:W2:Y:S04]  /*00b0*/  LDG.E R2, desc[UR6][R2.64] ;  /* 0x0000000602027981 */ /* 0x008ea8000c1e1900 */
[----:B------:R-:W2:Y:S01]  /*00c0*/  LDG.E R5, desc[UR6][R4.64] ;  /* 0x0000000604057981 */ /* 0x000ea2000c1e1900 */
[----:B------:R-:W0:Y:S01]  /*00d0*/  S2UR UR5, SR_CgaCtaId ;  /* 0x00000000000579c3 */ /* 0x000e220000008800 */
[----:B------:R-:W-:Y:S01]  /*00e0*/  UMOV UR4, 0x400 ;  /* 0x0000040000047882 */ /* 0x000fe20000000000 */
[----:B------:R-:W-:Y:S01]  /*00f0*/  UISETP.GE.U32.AND UP0, UPT, UR8, 0x2, UPT ;  /* 0x000000020800788c */ /* 0x000fe2000bf06070 */
[----:B------:R-:W-:Y:S01]  /*0100*/  ISETP.NE.AND P0, PT, R11, RZ, PT ;  /* 0x000000ff0b00720c */ /* 0x000fe20003f05270 */
[----:B0-----:R-:W-:-:S06]  /*0110*/  ULEA UR4, UR5, UR4, 0x18 ;  /* 0x0000000405047291 */ /* 0x001fcc000f8ec0ff */
[----:B------:R-:W-:Y:S01]  /*0120*/  LEA R7, R11, UR4, 0x2 ;  /* 0x000000040b077c11 */ /* 0x000fe2000f8e10ff */
[----:B--2---:R-:W-:-:S05]  /*0130*/  IMAD.IADD R0, R2, 0x1, R5 ;  /* 0x0000000102007824 */ /* 0x004fca00078e0205 */
[----:B------:R0:W-:Y:S01]  /*0140*/  STS [R7], R0 ;  /* 0x0000000007007388 */ /* 0x0001e20000000800 */
[----:B------:R-:W-:Y:S06]  /*0150*/  BAR.SYNC.DEFER_BLOCKING 0x0 ;  /* 0x0000000000007b1d */ /* 0x000fec0000010000 */
[----:B------:R-:W-:Y:S05]  /*0160*/  BRA.U !UP0, `(.L_x_3) ;  /* 0x0000000108307547 */ /* 0x000fea000b800000 */
[----:B0-----:R-:W-:-:S07]  /*0170*/  MOV R0, UR8 ;  /* 0x0000000800007c02 */ /* 0x001fce0008000f00 */
.L_x_4:
[----:B------:R-:W-:-:S04]  /*0180*/  SHF.R.U32.HI R6, RZ, 0x1, R0 ;  /* 0x00000001ff067819 */ /* 0x000fc80000011600 */
[----:B------:R-:W-:-:S13]  /*0190*/  ISETP.GE.U32.AND P1, PT, R11, R6, PT ;  /* 0x000000060b00720c */ /* 0x000fda0003f26070 */
[----:B------:R-:W-:Y:S01]  /*01a0*/  @!P1 IMAD R2, R6, 0x4, R7 ;  /* 0x0000000406029824 */ /* 0x000fe200078e0207 */
[----:B------:R-:W-:Y:S05]  /*01b0*/  @!P1 LDS R3, [R7] ;  /* 0x0000000007039984 */ /* 0x000fea0000000800 */
[----:B------:R-:W0:Y:S02]  /*01c0*/  @!P1 LDS R2, [R2] ;  /* 0x0000000002029984 */ /* 0x000e240000000800 */
[----:B0-----:R-:W-:-:S05]  /*01d0*/  @!P1 IADD3 R4, PT, PT, R2, R3, RZ ;  /* 0x0000000302049210 */ /* 0x001fca0007ffe0ff */
[----:B------:R1:W-:Y:S01]  /*01e0*/  @!P1 STS [R7], R4 ;  /* 0x0000000407009388 */ /* 0x0003e20000000800 */
[----:B------:R-:W-:Y:S01]  /*01f0*/  BAR.SYNC.DEFER_BLOCKING 0x0 ;  /* 0x0000000000007b1d */ /* 0x000fe20000010000 */
[----:B------:R-:W-:Y:S01]  /*0200*/  ISETP.GT.U32.AND P1, PT, R0, 0x3, PT ;  /* 0x000000030000780c */ /* 0x000fe20003f24070 */
[----:B------:R-:W-:-:S12]  /*0210*/  IMAD.MOV.U32 R0, RZ, RZ, R6 ;  /* 0x000000ffff007224 */ /* 0x000fd800078e0006 */
[----:B-1----:R-:W-:Y:S05]  /*0220*/  @P1 BRA `(.L_x_4) ;  /* 0xfffffffc00d41947 */ /* 0x002fea000383ffff */
.L_x_3:
[----:B------:R-:W-:Y:S05]  /*0230*/  @P0 EXIT ;  /* 0x000000000000094d */ /* 0x000fea0003800000 */
[----:B------:R-:W1:Y:S01]  /*0240*/  S2UR UR5, SR_CgaCtaId ;  /* 0x00000000000579c3 */ /* 0x000e620000008800 */
[----:B------:R-:W-:-:S07]  /*0250*/  UMOV UR4, 0x400 ;  /* 0x0000040000047882 */ /* 0x000fce0000000000 */
[----:B------:R-:W2:Y:S01]  /*0260*/  LDC.64 R2, c[0x0][0x388] ;  /* 0x0000e200ff027b82 */ /* 0x000ea20000000a00 */
[----:B-1----:R-:W-:Y:S01]  /*0270*/  ULEA UR4, UR5, UR4, 0x18 ;  /* 0x0000000405047291 */ /* 0x002fe2000f8ec0ff */
[----:B--2---:R-:W-:-:S08]  /*0280*/  IMAD.WIDE.U32 R2, R9, 0x4, R2 ;  /* 0x0000000409027825 */ /* 0x004fd000078e0002 */
[----:B------:R-:W1:Y:S04]  /*0290*/  LDS R5, [UR4] ;  /* 0x00000004ff057984 */ /* 0x000e680008000800 */
[----:B-1----:R-:W-:Y:S01]  /*02a0*/  STG.E desc[UR6][R2.64], R5 ;  /* 0x0000000502007986 */ /* 0x002fe2000c101906 */
[----:B------:R-:W-:Y:S05]  /*02b0*/  EXIT ;  /* 0x000000000000794d */ /* 0x000fea0003800000 */
.L_x_5:
        /* <DEDUP_REMOVED lines=12> */
.L_x_16:


//--------------------- .text._Z16sumReductionOpt2Pi --------------------------
	.section	.text._Z16sumReductionOpt2Pi,"ax",@progbits
	.align	128
        .global         _Z16sumReductionOpt2Pi
        .type           _Z16sumReductionOpt2Pi,@function
        .size           _Z16sumReductionOpt2Pi,(.L_x_17 - _Z16sumReductionOpt2Pi)
        .other          _Z16sumReductionOpt2Pi,@"STO_CUDA_ENTRY STV_DEFAULT"
_Z16sumReductionOpt2Pi:
.text._Z16sumReductionOpt2Pi:
[----:B------:R-:W-:Y:S01]  /*0000*/  LDC R1, c[0x0][0x37c] ;  /* 0x0000df00ff017b82 */ /* 0x000fe20000000800 */
[----:B------:R-:W0:Y:S07]  /*0010*/  S2R R7, SR_CTAID.X ;  /* 0x0000000000077919 */ /* 0x000e2e0000002500 */
[----:B------:R-:W1:Y:S01]  /*0020*/  LDC.64 R2, c[0x0][0x380] ;  /* 0x0000e000ff027b82 */ /* 0x000e620000000a00 */
[----:B------:R-:W0:Y:S01]  /*0030*/  LDCU UR8, c[0x0][0x360] ;  /* 0x00006c00ff0877ac */ /* 0x000e220008000800 */
[----:B------:R-:W0:Y:S01]  /*0040*/  S2R R6, SR_TID.X ;  /* 0x0000000000067919 */ /* 0x000e220000002100 */
[----:B------:R-:W2:Y:S01]  /*0050*/  LDCU.64 UR6, c[0x0][0x358] ;  /* 0x00006b00ff0677ac */ /* 0x000ea20008000a00 */
[----:B0-----:R-:W-:-:S04]  /*0060*/  IMAD R5, R7, UR8, R6 ;  /* 0x0000000807057c24 */ /* 0x001fc8000f8e0206 */
[----:B-1----:R-:W-:-:S06]  /*0070*/  IMAD.WIDE.U32 R2, R5, 0x4, R2 ;  /* 0x0000000405027825 */ /* 0x002fcc00078e0002 */
[----:B--2---:R-:W2:Y:S01]  /*0080*/  LDG.E R2, desc[UR6][R2.64] ;  /* 0x0000000602027981 */ /* 0x004ea2000c1e1900 */
[----:B------:R-:W0:Y:S01]  /*0090*/  S2UR UR5, SR_CgaCtaId ;  /* 0x00000000000579c3 */ /* 0x000e220000008800 */
[----:B------:R-:W-:Y:S01]  /*00a0*/  UMOV UR4, 0x400 ;  /* 0x0000040000047882 */ /* 0x000fe20000000000 */
[----:B------:R-:W-:Y:S01]  /*00b0*/  UISETP.GE.U32.AND UP0, UPT, UR8, 0x2, UPT ;  /* 0x000000020800788c */ /* 0x000fe2000bf06070 */
[----:B------:R-:W-:Y:S01]  /*00c0*/  ISETP.NE.AND P0, PT, R6, RZ, PT ;  /* 0x000000ff0600720c */ /* 0x000fe20003f05270 */
[----:B0-----:R-:W-:-:S06]  /*00d0*/  ULEA UR4, UR5, UR4, 0x18 ;  /* 0x0000000405047291 */ /* 0x001fcc000f8ec0ff */
[----:B------:R-:W-:-:S05]  /*00e0*/  LEA R5, R6, UR4, 0x2 ;  /* 0x0000000406057c11 */ /* 0x000fca000f8e10ff */
[----:B--2---:R0:W-:Y:S01]  /*00f0*/  STS [R5], R2 ;  /* 0x0000000205007388 */ /* 0x0041e20000000800 */
[----:B------:R-:W-:Y:S06]  /*0100*/  BAR.SYNC.DEFER_BLOCKING 0x0 ;  /* 0x0000000000007b1d */ /* 0x000fec0000010000 */
[----:B------:R-:W-:Y:S05]  /*0110*/  BRA.U !UP0, `(.L_x_6) ;  /* 0x0000000108307547 */ /* 0x000fea000b800000 */
[----:B------:R-:W-:-:S07]  /*0120*/  IMAD.U32 R0, RZ, RZ, UR8 ;  /* 0x00000008ff007e24 */ /* 0x000fce000f8e00ff */
.L_x_7:
[----:B------:R-:W-:-:S04]  /*0130*/  SHF.R.U32.HI R8, RZ, 0x1, R0 ;  /* 0x00000001ff087819 */ /* 0x000fc80000011600 */
[----:B------:R-:W-:-:S13]  /*0140*/  ISETP.GE.U32.AND P1, PT, R6, R8, PT ;  /* 0x000000080600720c */ /* 0x000fda0003f26070 */
[----:B0-----:R-:W-:Y:S01]  /*0150*/  @!P1 IMAD R2, R8, 0x4, R5 ;  /* 0x0000000408029824 */ /* 0x001fe200078e0205 */
        /* <DEDUP_REMOVED lines=8> */
.L_x_6:
        /* <DEDUP_REMOVED lines=9> */
.L_x_8:
        /* <DEDUP_REMOVED lines=9> */
.L_x_17:


//--------------------- .text._Z16sumReductionOpt1Pi --------------------------
	.section	.text._Z16sumReductionOpt1Pi,"ax",@progbits
	.align	128
        .global         _Z16sumReductionOpt1Pi
        .type           _Z16sumReductionOpt1Pi,@function
        .size           _Z16sumReductionOpt1Pi,(.L_x_18 - _Z16sumReductionOpt1Pi)
        .other          _Z16sumReductionOpt1Pi,@"STO_CUDA_ENTRY STV_DEFAULT"
_Z16sumReductionOpt1Pi:
.text._Z16sumReductionOpt1Pi:
        /* <DEDUP_REMOVED lines=18> */
[----:B------:R-:W-:-:S05]  /*0120*/  UMOV UR5, 0x1 ;  /* 0x0000000100057882 */ /* 0x000fca0000000000 */
.L_x_10:
[----:B------:R-:W-:-:S04]  /*0130*/  USHF.L.U32 UR6, UR5, 0x1, URZ ;  /* 0x0000000105067899 */ /* 0x000fc800080006ff */
[----:B------:R-:W-:Y:S02]  /*0140*/  UISETP.GE.U32.AND UP0, UPT, UR6, UR7, UPT ;  /* 0x000000070600728c */ /* 0x000fe4000bf06070 */
[----:B01----:R-:W-:-:S05]  /*0150*/  IMAD R2, R4, UR6, RZ ;  /* 0x0000000604027c24 */ /* 0x003fca000f8e02ff */
[----:B------:R-:W-:-:S13]  /*0160*/  ISETP.GE.U32.AND P0, PT, R2, UR7, PT ;  /* 0x0000000702007c0c */ /* 0x000fda000bf06070 */
[C---:B------:R-:W-:Y:S01]  /*0170*/  @!P0 VIADD R0, R2.reuse, UR5 ;  /* 0x0000000502008c36 */ /* 0x040fe20008000000 */
[----:B------:R-:W-:Y:S01]  /*0180*/  @!P0 LEA R2, R2, UR4, 0x2 ;  /* 0x0000000402028c11 */ /* 0x000fe2000f8e10ff */
[----:B------:R-:W-:-:S03]  /*0190*/  UMOV UR5, UR6 ;  /* 0x0000000600057c82 */ /* 0x000fc60008000000 */
[----:B------:R-:W-:Y:S01]  /*01a0*/  @!P0 LEA R0, R0, UR4, 0x2 ;  /* 0x0000000400008c11 */ /* 0x000fe2000f8e10ff */
[----:B------:R-:W-:Y:S05]  /*01b0*/  @!P0 LDS R3, [R2] ;  /* 0x0000000002038984 */ /* 0x000fea0000000800 */
[----:B------:R-:W0:Y:S02]  /*01c0*/  @!P0 LDS R0, [R0] ;  /* 0x0000000000008984 */ /* 0x000e240000000800 */
[----:B0-----:R-:W-:-:S05]  /*01d0*/  @!P0 IADD3 R3, PT, PT, R0, R3, RZ ;  /* 0x0000000300038210 */ /* 0x001fca0007ffe0ff */
[----:B------:R1:W-:Y:S01]  /*01e0*/  @!P0 STS [R2], R3 ;  /* 0x0000000302008388 */ /* 0x0003e20000000800 */
[----:B------:R-:W-:Y:S06]  /*01f0*/  BAR.SYNC.DEFER_BLOCKING 0x0 ;  /* 0x0000000000007b1d */ /* 0x000fec0000010000 */
[----:B------:R-:W-:Y:S05]  /*0200*/  BRA.U !UP0, `(.L_x_10) ;  /* 0xfffffffd08c87547 */ /* 0x000fea000b83ffff */
.L_x_9:
[----:B------:R-:W-:Y:S05]  /*0210*/  @P1 EXIT ;  /* 0x000000000000194d */ /* 0x000fea0003800000 */
[----:B------:R-:W2:Y:S01]  /*0220*/  S2UR UR5, SR_CgaCtaId ;  /* 0x00000000000579c3 */ /* 0x000ea20000008800 */
[----:B------:R-:W-:-:S07]  /*0230*/  UMOV UR4, 0x400 ;  /* 0x0000040000047882 */ /* 0x000fce0000000000 */
[----:B01----:R-:W0:Y:S01]  /*0240*/  LDC.64 R2, c[0x0][0x380] ;  /* 0x0000e000ff027b82 */ /* 0x003e220000000a00 */
[----:B--2---:R-:W-:Y:S01]  /*0250*/  ULEA UR4, UR5, UR4, 0x18 ;  /* 0x0000000405047291 */ /* 0x004fe2000f8ec0ff */
[----:B0-----:R-:W-:-:S08]  /*0260*/  IMAD.WIDE.U32 R2, R7, 0x4, R2 ;  /* 0x0000000407027825 */ /* 0x001fd000078e0002 */
[----:B------:R-:W0:Y:S04]  /*0270*/  LDS R5, [UR4] ;  /* 0x00000004ff057984 */ /* 0x000e280008000800 */
[----:B0-----:R-:W-:Y:S01]  /*0280*/  STG.E desc[UR8][R2.64], R5 ;  /* 0x0000000502007986 */ /* 0x001fe2000c101908 */
[----:B------:R-:W-:Y:S05]  /*0290*/  EXIT ;  /* 0x000000000000794d */ /* 0x000fea0003800000 */
.L_x_11:
        /* <DEDUP_REMOVED lines=14> */
.L_x_18:


//--------------------- .text._Z12sumReductionPi  --------------------------
	.section	.text._Z12sumReductionPi,"ax",@progbits
	.align	128
        .global         _Z12sumReductionPi
        .type           _Z12sumReductionPi,@function
        .size           _Z12sumReductionPi,(.L_x_19 - _Z12sumReductionPi)
        .other          _Z12sumReductionPi,@"STO_CUDA_ENTRY STV_DEFAULT"
_Z12sumReductionPi:
.text._Z12sumReductionPi:
        /* <DEDUP_REMOVED lines=18> */
[----:B------:R-:W-:-:S07]  /*0120*/  IMAD.MOV.U32 R0, RZ, RZ, 0x1 ;  /* 0x00000001ff007424 */ /* 0x000fce00078e00ff */
.L_x_13:
[----:B------:R-:W-:-:S05]  /*0130*/  IMAD.SHL.U32 R8, R0, 0x2, RZ ;  /* 0x0000000200087824 */ /* 0x000fca00078e00ff */
[----:B0-----:R-:W-:-:S04]  /*0140*/  IADD3 R2, PT, PT, R8, -0x1, RZ ;  /* 0xffffffff08027810 */ /* 0x001fc80007ffe0ff */
[----:B------:R-:W-:-:S13]  /*0150*/  LOP3.LUT P1, RZ, R2, R6, RZ, 0xc0, !PT ;  /* 0x0000000602ff7212 */ /* 0x000fda000782c0ff */
[----:B------:R-:W-:Y:S01]  /*0160*/  @!P1 IMAD R2, R0, 0x4, R5 ;  /* 0x0000000400029824 */ /* 0x000fe200078e0205 */
[----:B------:R-:W-:Y:S01]  /*0170*/  @!P1 LDS R3, [R5] ;  /* 0x0000000005039984 */ /* 0x000fe20000000800 */
[----:B------:R-:W-:-:S04]  /*0180*/  MOV R0, R8 ;  /* 0x0000000800007202 */ /* 0x000fc80000000f00 */
[----:B------:R-:W0:Y:S02]  /*0190*/  @!P1 LDS R2, [R2] ;  /* 0x0000000002029984 */ /* 0x000e240000000800 */
[----:B0-----:R-:W-:-:S05]  /*01a0*/  @!P1 IADD3 R4, PT, PT, R2, R3, RZ ;  /* 0x0000000302049210 */ /* 0x001fca0007ffe0ff */
[----:B------:R1:W-:Y:S01]  /*01b0*/  @!P1 STS [R5], R4 ;  /* 0x0000000405009388 */ /* 0x0003e20000000800 */
[----:B------:R-:W-:Y:S01]  /*01c0*/  BAR.SYNC.DEFER_BLOCKING 0x0 ;  /* 0x0000000000007b1d */ /* 0x000fe20000010000 */
[----:B------:R-:W-:-:S13]  /*01d0*/  ISETP.GE.U32.AND P1, PT, R8, UR8, PT ;  /* 0x0000000808007c0c */ /* 0x000fda000bf26070 */
[----:B-1----:R-:W-:Y:S05]  /*01e0*/  @!P1 BRA `(.L_x_13) ;  /* 0xfffffffc00d09947 */ /* 0x002fea000383ffff */
.L_x_12:
        /* <DEDUP_REMOVED lines=9> */
.L_x_14:
        /* <DEDUP_REMOVED lines=16> */
.L_x_19:


//--------------------- .nv.shared._Z16sumReductionOpt4PiS_ --------------------------
	.section	.nv.shared._Z16sumReductionOpt4PiS_,"aw",@nobits
	.sectionflags	@""
	.align	4
.nv.shared._Z16sumReductionOpt4PiS_:
	.zero		5120


//--------------------- .nv.shared.reserved.0     --------------------------
	.section	.nv.shared.reserved.0,"aw",@nobits
	.weak		__nv_reservedSMEM_offset_0_alias
	.size		__nv_reservedSMEM_offset_0_alias, 0, 64
	.other		__nv_reservedSMEM_offset_0_alias,@"STO_CUDA_RESERVED_SHARED STV_DEFAULT"
__nv_reservedSMEM_offset_0_alias:
	.zero		0
	.zero		64


//--------------------- .nv.shared._Z16sumReductionOpt3PiS_ --------------------------
	.section	.nv.shared._Z16sumReductionOpt3PiS_,"aw",@nobits
	.sectionflags	@""
	.align	4
.nv.shared._Z16sumReductionOpt3PiS_:
	.zero		5120


//--------------------- .nv.shared._Z16sumReductionOpt2Pi --------------------------
	.section	.nv.shared._Z16sumReductionOpt2Pi,"aw",@nobits
	.sectionflags	@""
	.align	4
.nv.shared._Z16sumReductionOpt2Pi:
	.zero		5120


//--------------------- .nv.shared._Z16sumReductionOpt1Pi --------------------------
	.section	.nv.shared._Z16sumReductionOpt1Pi,"aw",@nobits
	.sectionflags	@""
	.align	4
.nv.shared._Z16sumReductionOpt1Pi:
	.zero		5120


//--------------------- .nv.shared._Z12sumReductionPi --------------------------
	.section	.nv.shared._Z12sumReductionPi,"aw",@nobits
	.sectionflags	@""
	.align	4
.nv.shared._Z12sumReductionPi:
	.zero		5120


//--------------------- .nv.constant0._Z16sumReductionOpt4PiS_ --------------------------
	.section	.nv.constant0._Z16sumReductionOpt4PiS_,"a",@progbits
	.sectionflags	@""
	.align	4
.nv.constant0._Z16sumReductionOpt4PiS_:
	.zero		912


//--------------------- .nv.constant0._Z16sumReductionOpt3PiS_ --------------------------
	.section	.nv.constant0._Z16sumReductionOpt3PiS_,"a",@progbits
	.sectionflags	@""
	.align	4
.nv.constant0._Z16sumReductionOpt3PiS_:
	.zero		912


//--------------------- .nv.constant0._Z16sumReductionOpt2Pi --------------------------
	.section	.nv.constant0._Z16sumReductionOpt2Pi,"a",@progbits
	.sectionflags	@""
	.align	4
.nv.constant0._Z16sumReductionOpt2Pi:
	.zero		904


//--------------------- .nv.constant0._Z16sumReductionOpt1Pi --------------------------
	.section	.nv.constant0._Z16sumReductionOpt1Pi,"a",@progbits
	.sectionflags	@""
	.align	4
.nv.constant0._Z16sumReductionOpt1Pi:
	.zero		904


//--------------------- .nv.constant0._Z12sumReductionPi --------------------------
	.section	.nv.constant0._Z12sumReductionPi,"a",@progbits
	.sectionflags	@""
	.align	4
.nv.constant0._Z12sumReductionPi:
	.zero		904


//--------------------- SYMBOLS --------------------------

	.type		.nv.reservedSmem.offset0,@object
	.size		.nv.reservedSmem.offset0,0x4
	.type		.nv.reservedSmem.cap,@object
	.size		.nv.reservedSmem.cap,0x4
